//
// Generated by NVIDIA NVVM Compiler
//
// Compiler Build ID: CL-36424714
// Cuda compilation tools, release 13.0, V13.0.88
// Based on NVVM 20.0.0
//

.version 9.0
.target sm_100
.address_size 64

	// .globl	_ZN3cub18CUB_300001_SM_10006detail11EmptyKernelIvEEvv
.global .align 4 .u32 empty_sentinel = -1;
.global .align 1 .b8 _ZN41_INTERNAL_8db8bd44_4_k_cu_afe434f5_2016774cuda3std3__45__cpo5beginE[1];
.global .align 1 .b8 _ZN41_INTERNAL_8db8bd44_4_k_cu_afe434f5_2016774cuda3std3__45__cpo3endE[1];
.global .align 1 .b8 _ZN41_INTERNAL_8db8bd44_4_k_cu_afe434f5_2016774cuda3std3__45__cpo6cbeginE[1];
.global .align 1 .b8 _ZN41_INTERNAL_8db8bd44_4_k_cu_afe434f5_2016774cuda3std3__45__cpo4cendE[1];
.global .align 1 .b8 _ZN41_INTERNAL_8db8bd44_4_k_cu_afe434f5_2016774cuda3std3__45__cpo6rbeginE[1];
.global .align 1 .b8 _ZN41_INTERNAL_8db8bd44_4_k_cu_afe434f5_2016774cuda3std3__45__cpo4rendE[1];
.global .align 1 .b8 _ZN41_INTERNAL_8db8bd44_4_k_cu_afe434f5_2016774cuda3std3__45__cpo7crbeginE[1];
.global .align 1 .b8 _ZN41_INTERNAL_8db8bd44_4_k_cu_afe434f5_2016774cuda3std3__45__cpo5crendE[1];
.global .align 1 .b8 _ZN41_INTERNAL_8db8bd44_4_k_cu_afe434f5_2016774cuda3std3__443_GLOBAL__N__8db8bd44_4_k_cu_afe434f5_2016776ignoreE[1];
.global .align 1 .b8 _ZN41_INTERNAL_8db8bd44_4_k_cu_afe434f5_2016774cuda3std3__419piecewise_constructE[1];
.global .align 1 .b8 _ZN41_INTERNAL_8db8bd44_4_k_cu_afe434f5_2016774cuda3std3__48in_placeE[1];
.global .align 1 .b8 _ZN41_INTERNAL_8db8bd44_4_k_cu_afe434f5_2016774cuda3std3__420unreachable_sentinelE[1];
.global .align 1 .b8 _ZN41_INTERNAL_8db8bd44_4_k_cu_afe434f5_2016774cuda3std3__47nulloptE[1];
.global .align 1 .b8 _ZN41_INTERNAL_8db8bd44_4_k_cu_afe434f5_2016774cuda3std3__48unexpectE[1];
.global .align 1 .b8 _ZN41_INTERNAL_8db8bd44_4_k_cu_afe434f5_2016774cuda3std6ranges3__45__cpo4swapE[1];
.global .align 1 .b8 _ZN41_INTERNAL_8db8bd44_4_k_cu_afe434f5_2016774cuda3std6ranges3__45__cpo9iter_moveE[1];
.global .align 1 .b8 _ZN41_INTERNAL_8db8bd44_4_k_cu_afe434f5_2016774cuda3std6ranges3__45__cpo5beginE[1];
.global .align 1 .b8 _ZN41_INTERNAL_8db8bd44_4_k_cu_afe434f5_2016774cuda3std6ranges3__45__cpo3endE[1];
.global .align 1 .b8 _ZN41_INTERNAL_8db8bd44_4_k_cu_afe434f5_2016774cuda3std6ranges3__45__cpo6cbeginE[1];
.global .align 1 .b8 _ZN41_INTERNAL_8db8bd44_4_k_cu_afe434f5_2016774cuda3std6ranges3__45__cpo4cendE[1];
.global .align 1 .b8 _ZN41_INTERNAL_8db8bd44_4_k_cu_afe434f5_2016774cuda3std6ranges3__45__cpo7advanceE[1];
.global .align 1 .b8 _ZN41_INTERNAL_8db8bd44_4_k_cu_afe434f5_2016774cuda3std6ranges3__45__cpo9iter_swapE[1];
.global .align 1 .b8 _ZN41_INTERNAL_8db8bd44_4_k_cu_afe434f5_2016774cuda3std6ranges3__45__cpo4nextE[1];
.global .align 1 .b8 _ZN41_INTERNAL_8db8bd44_4_k_cu_afe434f5_2016774cuda3std6ranges3__45__cpo4prevE[1];
.global .align 1 .b8 _ZN41_INTERNAL_8db8bd44_4_k_cu_afe434f5_2016774cuda3std6ranges3__45__cpo4dataE[1];
.global .align 1 .b8 _ZN41_INTERNAL_8db8bd44_4_k_cu_afe434f5_2016774cuda3std6ranges3__45__cpo5cdataE[1];
.global .align 1 .b8 _ZN41_INTERNAL_8db8bd44_4_k_cu_afe434f5_2016774cuda3std6ranges3__45__cpo4sizeE[1];
.global .align 1 .b8 _ZN41_INTERNAL_8db8bd44_4_k_cu_afe434f5_2016774cuda3std6ranges3__45__cpo5ssizeE[1];
.global .align 1 .b8 _ZN41_INTERNAL_8db8bd44_4_k_cu_afe434f5_2016774cuda3std6ranges3__45__cpo8distanceE[1];
.global .align 1 .b8 _ZN41_INTERNAL_8db8bd44_4_k_cu_afe434f5_2016776thrust24THRUST_300001_SM_1000_NS8cuda_cub3parE[1];
.global .align 1 .b8 _ZN41_INTERNAL_8db8bd44_4_k_cu_afe434f5_2016776thrust24THRUST_300001_SM_1000_NS8cuda_cub10par_nosyncE[1];
.global .align 1 .b8 _ZN41_INTERNAL_8db8bd44_4_k_cu_afe434f5_2016776thrust24THRUST_300001_SM_1000_NS6system6detail10sequential3seqE[1];
.global .align 1 .b8 _ZN41_INTERNAL_8db8bd44_4_k_cu_afe434f5_2016776thrust24THRUST_300001_SM_1000_NS12placeholders2_1E[1];
.global .align 1 .b8 _ZN41_INTERNAL_8db8bd44_4_k_cu_afe434f5_2016776thrust24THRUST_300001_SM_1000_NS12placeholders2_2E[1];
.global .align 1 .b8 _ZN41_INTERNAL_8db8bd44_4_k_cu_afe434f5_2016776thrust24THRUST_300001_SM_1000_NS12placeholders2_3E[1];
.global .align 1 .b8 _ZN41_INTERNAL_8db8bd44_4_k_cu_afe434f5_2016776thrust24THRUST_300001_SM_1000_NS12placeholders2_4E[1];
.global .align 1 .b8 _ZN41_INTERNAL_8db8bd44_4_k_cu_afe434f5_2016776thrust24THRUST_300001_SM_1000_NS12placeholders2_5E[1];
.global .align 1 .b8 _ZN41_INTERNAL_8db8bd44_4_k_cu_afe434f5_2016776thrust24THRUST_300001_SM_1000_NS12placeholders2_6E[1];
.global .align 1 .b8 _ZN41_INTERNAL_8db8bd44_4_k_cu_afe434f5_2016776thrust24THRUST_300001_SM_1000_NS12placeholders2_7E[1];
.global .align 1 .b8 _ZN41_INTERNAL_8db8bd44_4_k_cu_afe434f5_2016776thrust24THRUST_300001_SM_1000_NS12placeholders2_8E[1];
.global .align 1 .b8 _ZN41_INTERNAL_8db8bd44_4_k_cu_afe434f5_2016776thrust24THRUST_300001_SM_1000_NS12placeholders2_9E[1];
.global .align 1 .b8 _ZN41_INTERNAL_8db8bd44_4_k_cu_afe434f5_2016776thrust24THRUST_300001_SM_1000_NS12placeholders3_10E[1];
.global .align 1 .b8 _ZN41_INTERNAL_8db8bd44_4_k_cu_afe434f5_2016776thrust24THRUST_300001_SM_1000_NS3seqE[1];

.visible .entry _ZN3cub18CUB_300001_SM_10006detail11EmptyKernelIvEEvv()
{


	ret;

}


// ===== COMPILED SASS (sm_100) =====

	.target	sm_100

	.elftype	@"ET_EXEC"


//--------------------- .note.nv.tkinfo           --------------------------
	.section	.note.nv.tkinfo,"",@"SHT_NOTE"
	.sectionflags	@"SHF_NOTE_NV_TKINFO"
	.tkinfo
        /*0018*/ 	.word	0x00000002
        /*0030*/ 	.string	""
        /*0030*/ 	.string	"ptxas"
        /*0030*/ 	.string	"Cuda compilation tools, release 13.0, V13.0.88"
        /*0030*/ 	.string	"Build cuda_13.0.r13.0/compiler.36424714_0"
        /*0030*/ 	.string	"-arch sm_100 -m 64 "



//--------------------- .note.nv.cuinfo           --------------------------
	.section	.note.nv.cuinfo,"",@"SHT_NOTE"
	.sectionflags	@"SHF_NOTE_NV_CUINFO"
        /*0018*/ 	.short	0x0002
        /*001a*/ 	.short	0x0064
        /*001c*/ 	.short	0x0082
	.zero		2


//--------------------- .nv.info                  --------------------------
	.section	.nv.info,"",@"SHT_CUDA_INFO"
	.align	4


	//----- nvinfo : EIATTR_REGCOUNT
	.align		4
        /*0000*/ 	.byte	0x04, 0x2f
        /*0002*/ 	.short	(.L_45 - .L_44)
	.align		4
.L_44:
        /*0004*/ 	.word	index@(_ZN3cub18CUB_300001_SM_10006detail11EmptyKernelIvEEvv)
        /*0008*/ 	.word	0x00000004


	//----- nvinfo : EIATTR_FRAME_SIZE
	.align		4
.L_45:
        /*000c*/ 	.byte	0x04, 0x11
        /*000e*/ 	.short	(.L_47 - .L_46)
	.align		4
.L_46:
        /*0010*/ 	.word	index@(_ZN3cub18CUB_300001_SM_10006detail11EmptyKernelIvEEvv)
        /*0014*/ 	.word	0x00000000


	//----- nvinfo : EIATTR_MIN_STACK_SIZE
	.align		4
.L_47:
        /*0018*/ 	.byte	0x04, 0x12
        /*001a*/ 	.short	(.L_49 - .L_48)
	.align		4
.L_48:
        /*001c*/ 	.word	index@(_ZN3cub18CUB_300001_SM_10006detail11EmptyKernelIvEEvv)
        /*0020*/ 	.word	0x00000000
.L_49:


//--------------------- .nv.compat                --------------------------
	.section	.nv.compat,"",@"SHT_CUDA_COMPAT_INFO"
	.align	4
        /*0000*/ 	.byte	0x02, 0x09, 0x00, 0x00, 0x02, 0x02, 0x01, 0x00, 0x02, 0x05, 0x05, 0x00, 0x03, 0x07, 0x01, 0x01
        /*0010*/ 	.byte	0x02, 0x03, 0x00, 0x00, 0x02, 0x06, 0x01, 0x00, 0x04, 0x0b, 0x08, 0x00, 0x09, 0x00, 0x00, 0x00
        /*0020*/ 	.byte	0x00, 0x00, 0x00, 0x00


//--------------------- .nv.info._ZN3cub18CUB_300001_SM_10006detail11EmptyKernelIvEEvv --------------------------
	.section	.nv.info._ZN3cub18CUB_300001_SM_10006detail11EmptyKernelIvEEvv,"",@"SHT_CUDA_INFO"
	.sectionflags	@""
	.align	4


	//----- nvinfo : EIATTR_CUDA_API_VERSION
	.align		4
        /*0000*/ 	.byte	0x04, 0x37
        /*0002*/ 	.short	(.L_51 - .L_50)
.L_50:
        /*0004*/ 	.word	0x00000082


	//----- nvinfo : EIATTR_SPARSE_MMA_MASK
	.align		4
.L_51:
        /*0008*/ 	.byte	0x03, 0x50
        /*000a*/ 	.short	0x0000


	//----- nvinfo : EIATTR_MAXREG_COUNT
	.align		4
        /*000c*/ 	.byte	0x03, 0x1b
        /*000e*/ 	.short	0x00ff


	//----- nvinfo : EIATTR_MERCURY_ISA_VERSION
	.align		4
        /*0010*/ 	.byte	0x03, 0x5f
        /*0012*/ 	.short	0x0101


	//----- nvinfo : EIATTR_VRC_CTA_INIT_COUNT
	.align		4
        /*0014*/ 	.byte	0x02, 0x4a
	.zero		1
	.zero		1


	//----- nvinfo : EIATTR_EXIT_INSTR_OFFSETS
	.align		4
        /*0018*/ 	.byte	0x04, 0x1c
        /*001a*/ 	.short	(.L_53 - .L_52)


	//   ....[0]....
.L_52:
        /*001c*/ 	.word	0x00000010


	//----- nvinfo : EIATTR_SW_WAR
	.align		4
.L_53:
        /*0020*/ 	.byte	0x04, 0x36
        /*0022*/ 	.short	(.L_55 - .L_54)
.L_54:
        /*0024*/ 	.word	0x00000008
.L_55:


//--------------------- .nv.callgraph             --------------------------
	.section	.nv.callgraph,"",@"SHT_CUDA_CALLGRAPH"
	.align	4
	.sectionentsize	8
	.align		4
        /*0000*/ 	.word	0x00000000
	.align		4
        /*0004*/ 	.word	0xffffffff
	.align		4
        /*0008*/ 	.word	0x00000000
	.align		4
        /*000c*/ 	.word	0xfffffffe
	.align		4
        /*0010*/ 	.word	0x00000000
	.align		4
        /*0014*/ 	.word	0xfffffffd
	.align		4
        /*0018*/ 	.word	0x00000000
	.align		4
        /*001c*/ 	.word	0xfffffffc


//--------------------- .nv.constant4             --------------------------
	.section	.nv.constant4,"a",@progbits
	.align	8
	.align		8
.nv.constant4:
        /*0000*/ 	.dword	empty_sentinel
	.align		8
        /*0008*/ 	.dword	_ZN41_INTERNAL_8db8bd44_4_k_cu_afe434f5_2020334cuda3std3__45__cpo5beginE
	.align		8
        /*0010*/ 	.dword	_ZN41_INTERNAL_8db8bd44_4_k_cu_afe434f5_2020334cuda3std3__45__cpo3endE
	.align		8
        /*0018*/ 	.dword	_ZN41_INTERNAL_8db8bd44_4_k_cu_afe434f5_2020334cuda3std3__45__cpo6cbeginE
	.align		8
        /*0020*/ 	.dword	_ZN41_INTERNAL_8db8bd44_4_k_cu_afe434f5_2020334cuda3std3__45__cpo4cendE
	.align		8
        /*0028*/ 	.dword	_ZN41_INTERNAL_8db8bd44_4_k_cu_afe434f5_2020334cuda3std3__45__cpo6rbeginE
	.align		8
        /*0030*/ 	.dword	_ZN41_INTERNAL_8db8bd44_4_k_cu_afe434f5_2020334cuda3std3__45__cpo4rendE
	.align		8
        /*0038*/ 	.dword	_ZN41_INTERNAL_8db8bd44_4_k_cu_afe434f5_2020334cuda3std3__45__cpo7crbeginE
	.align		8
        /*0040*/ 	.dword	_ZN41_INTERNAL_8db8bd44_4_k_cu_afe434f5_2020334cuda3std3__45__cpo5crendE
	.align		8
        /*0048*/ 	.dword	_ZN41_INTERNAL_8db8bd44_4_k_cu_afe434f5_2020334cuda3std3__443_GLOBAL__N__8db8bd44_4_k_cu_afe434f5_2020336ignoreE
	.align		8
        /*0050*/ 	.dword	_ZN41_INTERNAL_8db8bd44_4_k_cu_afe434f5_2020334cuda3std3__419piecewise_constructE
	.align		8
        /*0058*/ 	.dword	_ZN41_INTERNAL_8db8bd44_4_k_cu_afe434f5_2020334cuda3std3__48in_placeE
	.align		8
        /*0060*/ 	.dword	_ZN41_INTERNAL_8db8bd44_4_k_cu_afe434f5_2020334cuda3std3__420unreachable_sentinelE
	.align		8
        /*0068*/ 	.dword	_ZN41_INTERNAL_8db8bd44_4_k_cu_afe434f5_2020334cuda3std3__47nulloptE
	.align		8
        /*0070*/ 	.dword	_ZN41_INTERNAL_8db8bd44_4_k_cu_afe434f5_2020334cuda3std3__48unexpectE
	.align		8
        /*0078*/ 	.dword	_ZN41_INTERNAL_8db8bd44_4_k_cu_afe434f5_2020334cuda3std6ranges3__45__cpo4swapE
	.align		8
        /*0080*/ 	.dword	_ZN41_INTERNAL_8db8bd44_4_k_cu_afe434f5_2020334cuda3std6ranges3__45__cpo9iter_moveE
	.align		8
        /*0088*/ 	.dword	_ZN41_INTERNAL_8db8bd44_4_k_cu_afe434f5_2020334cuda3std6ranges3__45__cpo5beginE
	.align		8
        /*0090*/ 	.dword	_ZN41_INTERNAL_8db8bd44_4_k_cu_afe434f5_2020334cuda3std6ranges3__45__cpo3endE
	.align		8
        /*0098*/ 	.dword	_ZN41_INTERNAL_8db8bd44_4_k_cu_afe434f5_2020334cuda3std6ranges3__45__cpo6cbeginE
	.align		8
        /*00a0*/ 	.dword	_ZN41_INTERNAL_8db8bd44_4_k_cu_afe434f5_2020334cuda3std6ranges3__45__cpo4cendE
	.align		8
        /*00a8*/ 	.dword	_ZN41_INTERNAL_8db8bd44_4_k_cu_afe434f5_2020334cuda3std6ranges3__45__cpo7advanceE
	.align		8
        /*00b0*/ 	.dword	_ZN41_INTERNAL_8db8bd44_4_k_cu_afe434f5_2020334cuda3std6ranges3__45__cpo9iter_swapE
	.align		8
        /*00b8*/ 	.dword	_ZN41_INTERNAL_8db8bd44_4_k_cu_afe434f5_2020334cuda3std6ranges3__45__cpo4nextE
	.align		8
        /*00c0*/ 	.dword	_ZN41_INTERNAL_8db8bd44_4_k_cu_afe434f5_2020334cuda3std6ranges3__45__cpo4prevE
	.align		8
        /*00c8*/ 	.dword	_ZN41_INTERNAL_8db8bd44_4_k_cu_afe434f5_2020334cuda3std6ranges3__45__cpo4dataE
	.align		8
        /*00d0*/ 	.dword	_ZN41_INTERNAL_8db8bd44_4_k_cu_afe434f5_2020334cuda3std6ranges3__45__cpo5cdataE
	.align		8
        /*00d8*/ 	.dword	_ZN41_INTERNAL_8db8bd44_4_k_cu_afe434f5_2020334cuda3std6ranges3__45__cpo4sizeE
	.align		8
        /*00e0*/ 	.dword	_ZN41_INTERNAL_8db8bd44_4_k_cu_afe434f5_2020334cuda3std6ranges3__45__cpo5ssizeE
	.align		8
        /*00e8*/ 	.dword	_ZN41_INTERNAL_8db8bd44_4_k_cu_afe434f5_2020334cuda3std6ranges3__45__cpo8distanceE
	.align		8
        /*00f0*/ 	.dword	_ZN41_INTERNAL_8db8bd44_4_k_cu_afe434f5_2020336thrust24THRUST_300001_SM_1000_NS8cuda_cub3parE
	.align		8
        /*00f8*/ 	.dword	_ZN41_INTERNAL_8db8bd44_4_k_cu_afe434f5_2020336thrust24THRUST_300001_SM_1000_NS8cuda_cub10par_nosyncE
	.align		8
        /*0100*/ 	.dword	_ZN41_INTERNAL_8db8bd44_4_k_cu_afe434f5_2020336thrust24THRUST_300001_SM_1000_NS6system6detail10sequential3seqE
	.align		8
        /*0108*/ 	.dword	_ZN41_INTERNAL_8db8bd44_4_k_cu_afe434f5_2020336thrust24THRUST_300001_SM_1000_NS12placeholders2_1E
	.align		8
        /*0110*/ 	.dword	_ZN41_INTERNAL_8db8bd44_4_k_cu_afe434f5_2020336thrust24THRUST_300001_SM_1000_NS12placeholders2_2E
	.align		8
        /*0118*/ 	.dword	_ZN41_INTERNAL_8db8bd44_4_k_cu_afe434f5_2020336thrust24THRUST_300001_SM_1000_NS12placeholders2_3E
	.align		8
        /*0120*/ 	.dword	_ZN41_INTERNAL_8db8bd44_4_k_cu_afe434f5_2020336thrust24THRUST_300001_SM_1000_NS12placeholders2_4E
	.align		8
        /*0128*/ 	.dword	_ZN41_INTERNAL_8db8bd44_4_k_cu_afe434f5_2020336thrust24THRUST_300001_SM_1000_NS12placeholders2_5E
	.align		8
        /*0130*/ 	.dword	_ZN41_INTERNAL_8db8bd44_4_k_cu_afe434f5_2020336thrust24THRUST_300001_SM_1000_NS12placeholders2_6E
	.align		8
        /*0138*/ 	.dword	_ZN41_INTERNAL_8db8bd44_4_k_cu_afe434f5_2020336thrust24THRUST_300001_SM_1000_NS12placeholders2_7E
	.align		8
        /*0140*/ 	.dword	_ZN41_INTERNAL_8db8bd44_4_k_cu_afe434f5_2020336thrust24THRUST_300001_SM_1000_NS12placeholders2_8E
	.align		8
        /*0148*/ 	.dword	_ZN41_INTERNAL_8db8bd44_4_k_cu_afe434f5_2020336thrust24THRUST_300001_SM_1000_NS12placeholders2_9E
	.align		8
        /*0150*/ 	.dword	_ZN41_INTERNAL_8db8bd44_4_k_cu_afe434f5_2020336thrust24THRUST_300001_SM_1000_NS12placeholders3_10E
	.align		8
        /*0158*/ 	.dword	_ZN41_INTERNAL_8db8bd44_4_k_cu_afe434f5_2020336thrust24THRUST_300001_SM_1000_NS3seqE


//--------------------- .text._ZN3cub18CUB_300001_SM_10006detail11EmptyKernelIvEEvv --------------------------
	.section	.text._ZN3cub18CUB_300001_SM_10006detail11EmptyKernelIvEEvv,"ax",@progbits
	.align	128
        .global         _ZN3cub18CUB_300001_SM_10006detail11EmptyKernelIvEEvv
        .type           _ZN3cub18CUB_300001_SM_10006detail11EmptyKernelIvEEvv,@function
        .size           _ZN3cub18CUB_300001_SM_10006detail11EmptyKernelIvEEvv,(.L_x_1 - _ZN3cub18CUB_300001_SM_10006detail11EmptyKernelIvEEvv)
        .other          _ZN3cub18CUB_300001_SM_10006detail11EmptyKernelIvEEvv,@"STO_CUDA_ENTRY STV_DEFAULT"
_ZN3cub18CUB_300001_SM_10006detail11EmptyKernelIvEEvv:
.text._ZN3cub18CUB_300001_SM_10006detail11EmptyKernelIvEEvv:
[----:B------:R-:W-:Y:S01]  /*0000*/  LDC R1, c[0x0][0x37c] ;  /* 0x0000df00ff017b82 */ /* 0x000fe20000000800 */
[----:B------:R-:W-:Y:S05]  /*0010*/  EXIT ;  /* 0x000000000000794d */ /* 0x000fea0003800000 */
.L_x_0:
[----:B------:R-:W-:-:S00]  /*0020*/  BRA `(.L_x_0) ;  /* 0xfffffffc00fc7947 */ /* 0x000fc0000383ffff */
[----:B------:R-:W-:-:S00]  /*0030*/  NOP ;  /* 0x0000000000007918 */ /* 0x000fc00000000000 */
        /* <DEDUP_REMOVED lines=12> */
.L_x_1:


//--------------------- .nv.global.init           --------------------------
	.section	.nv.global.init,"aw",@progbits
	.align	4
.nv.global.init:
	.type		empty_sentinel,@object
	.size		empty_sentinel,(.L_0 - empty_sentinel)
empty_sentinel:
        /*0000*/ 	.byte	0xff, 0xff, 0xff, 0xff
.L_0:


//--------------------- .nv.shared.reserved.0     --------------------------
	.section	.nv.shared.reserved.0,"aw",@nobits
	.weak		__nv_reservedSMEM_offset_0_alias
	.size		__nv_reservedSMEM_offset_0_alias, 0, 64
	.other		__nv_reservedSMEM_offset_0_alias,@"STO_CUDA_RESERVED_SHARED STV_DEFAULT"
__nv_reservedSMEM_offset_0_alias:
	.zero		0
	.zero		64


//--------------------- .nv.global                --------------------------
	.section	.nv.global,"aw",@nobits
.nv.global:
	.type		_ZN41_INTERNAL_8db8bd44_4_k_cu_afe434f5_2020336thrust24THRUST_300001_SM_1000_NS3seqE,@object
	.size		_ZN41_INTERNAL_8db8bd44_4_k_cu_afe434f5_2020336thrust24THRUST_300001_SM_1000_NS3seqE,(_ZN41_INTERNAL_8db8bd44_4_k_cu_afe434f5_2020334cuda3std3__48in_placeE - _ZN41_INTERNAL_8db8bd44_4_k_cu_afe434f5_2020336thrust24THRUST_300001_SM_1000_NS3seqE)
_ZN41_INTERNAL_8db8bd44_4_k_cu_afe434f5_2020336thrust24THRUST_300001_SM_1000_NS3seqE:
	.zero		1
	.type		_ZN41_INTERNAL_8db8bd44_4_k_cu_afe434f5_2020334cuda3std3__48in_placeE,@object
	.size		_ZN41_INTERNAL_8db8bd44_4_k_cu_afe434f5_2020334cuda3std3__48in_placeE,(_ZN41_INTERNAL_8db8bd44_4_k_cu_afe434f5_2020334cuda3std6ranges3__45__cpo4sizeE - _ZN41_INTERNAL_8db8bd44_4_k_cu_afe434f5_2020334cuda3std3__48in_placeE)
_ZN41_INTERNAL_8db8bd44_4_k_cu_afe434f5_2020334cuda3std3__48in_placeE:
	.zero		1
	.type		_ZN41_INTERNAL_8db8bd44_4_k_cu_afe434f5_2020334cuda3std6ranges3__45__cpo4sizeE,@object
	.size		_ZN41_INTERNAL_8db8bd44_4_k_cu_afe434f5_2020334cuda3std6ranges3__45__cpo4sizeE,(_ZN41_INTERNAL_8db8bd44_4_k_cu_afe434f5_2020336thrust24THRUST_300001_SM_1000_NS12placeholders2_3E - _ZN41_INTERNAL_8db8bd44_4_k_cu_afe434f5_2020334cuda3std6ranges3__45__cpo4sizeE)
_ZN41_INTERNAL_8db8bd44_4_k_cu_afe434f5_2020334cuda3std6ranges3__45__cpo4sizeE:
	.zero		1
	.type		_ZN41_INTERNAL_8db8bd44_4_k_cu_afe434f5_2020336thrust24THRUST_300001_SM_1000_NS12placeholders2_3E,@object
	.size		_ZN41_INTERNAL_8db8bd44_4_k_cu_afe434f5_2020336thrust24THRUST_300001_SM_1000_NS12placeholders2_3E,(_ZN41_INTERNAL_8db8bd44_4_k_cu_afe434f5_2020334cuda3std3__45__cpo6cbeginE - _ZN41_INTERNAL_8db8bd44_4_k_cu_afe434f5_2020336thrust24THRUST_300001_SM_1000_NS12placeholders2_3E)
_ZN41_INTERNAL_8db8bd44_4_k_cu_afe434f5_2020336thrust24THRUST_300001_SM_1000_NS12placeholders2_3E:
	.zero		1
	.type		_ZN41_INTERNAL_8db8bd44_4_k_cu_afe434f5_2020334cuda3std3__45__cpo6cbeginE,@object
	.size		_ZN41_INTERNAL_8db8bd44_4_k_cu_afe434f5_2020334cuda3std3__45__cpo6cbeginE,(_ZN41_INTERNAL_8db8bd44_4_k_cu_afe434f5_2020334cuda3std6ranges3__45__cpo6cbeginE - _ZN41_INTERNAL_8db8bd44_4_k_cu_afe434f5_2020334cuda3std3__45__cpo6cbeginE)
_ZN41_INTERNAL_8db8bd44_4_k_cu_afe434f5_2020334cuda3std3__45__cpo6cbeginE:
	.zero		1
	.type		_ZN41_INTERNAL_8db8bd44_4_k_cu_afe434f5_2020334cuda3std6ranges3__45__cpo6cbeginE,@object
	.size		_ZN41_INTERNAL_8db8bd44_4_k_cu_afe434f5_2020334cuda3std6ranges3__45__cpo6cbeginE,(_ZN41_INTERNAL_8db8bd44_4_k_cu_afe434f5_2020336thrust24THRUST_300001_SM_1000_NS12placeholders2_7E - _ZN41_INTERNAL_8db8bd44_4_k_cu_afe434f5_2020334cuda3std6ranges3__45__cpo6cbeginE)
_ZN41_INTERNAL_8db8bd44_4_k_cu_afe434f5_2020334cuda3std6ranges3__45__cpo6cbeginE:
	.zero		1
	.type		_ZN41_INTERNAL_8db8bd44_4_k_cu_afe434f5_2020336thrust24THRUST_300001_SM_1000_NS12placeholders2_7E,@object
	.size		_ZN41_INTERNAL_8db8bd44_4_k_cu_afe434f5_2020336thrust24THRUST_300001_SM_1000_NS12placeholders2_7E,(_ZN41_INTERNAL_8db8bd44_4_k_cu_afe434f5_2020334cuda3std3__45__cpo7crbeginE - _ZN41_INTERNAL_8db8bd44_4_k_cu_afe434f5_2020336thrust24THRUST_300001_SM_1000_NS12placeholders2_7E)
_ZN41_INTERNAL_8db8bd44_4_k_cu_afe434f5_2020336thrust24THRUST_300001_SM_1000_NS12placeholders2_7E:
	.zero		1
	.type		_ZN41_INTERNAL_8db8bd44_4_k_cu_afe434f5_2020334cuda3std3__45__cpo7crbeginE,@object
	.size		_ZN41_INTERNAL_8db8bd44_4_k_cu_afe434f5_2020334cuda3std3__45__cpo7crbeginE,(_ZN41_INTERNAL_8db8bd44_4_k_cu_afe434f5_2020334cuda3std6ranges3__45__cpo4nextE - _ZN41_INTERNAL_8db8bd44_4_k_cu_afe434f5_2020334cuda3std3__45__cpo7crbeginE)
_ZN41_INTERNAL_8db8bd44_4_k_cu_afe434f5_2020334cuda3std3__45__cpo7crbeginE:
	.zero		1
	.type		_ZN41_INTERNAL_8db8bd44_4_k_cu_afe434f5_2020334cuda3std6ranges3__45__cpo4nextE,@object
	.size		_ZN41_INTERNAL_8db8bd44_4_k_cu_afe434f5_2020334cuda3std6ranges3__45__cpo4nextE,(_ZN41_INTERNAL_8db8bd44_4_k_cu_afe434f5_2020334cuda3std6ranges3__45__cpo4swapE - _ZN41_INTERNAL_8db8bd44_4_k_cu_afe434f5_2020334cuda3std6ranges3__45__cpo4nextE)
_ZN41_INTERNAL_8db8bd44_4_k_cu_afe434f5_2020334cuda3std6ranges3__45__cpo4nextE:
	.zero		1
	.type		_ZN41_INTERNAL_8db8bd44_4_k_cu_afe434f5_2020334cuda3std6ranges3__45__cpo4swapE,@object
	.size		_ZN41_INTERNAL_8db8bd44_4_k_cu_afe434f5_2020334cuda3std6ranges3__45__cpo4swapE,(_ZN41_INTERNAL_8db8bd44_4_k_cu_afe434f5_2020336thrust24THRUST_300001_SM_1000_NS8cuda_cub10par_nosyncE - _ZN41_INTERNAL_8db8bd44_4_k_cu_afe434f5_2020334cuda3std6ranges3__45__cpo4swapE)
_ZN41_INTERNAL_8db8bd44_4_k_cu_afe434f5_2020334cuda3std6ranges3__45__cpo4swapE:
	.zero		1
	.type		_ZN41_INTERNAL_8db8bd44_4_k_cu_afe434f5_2020336thrust24THRUST_300001_SM_1000_NS8cuda_cub10par_nosyncE,@object
	.size		_ZN41_INTERNAL_8db8bd44_4_k_cu_afe434f5_2020336thrust24THRUST_300001_SM_1000_NS8cuda_cub10par_nosyncE,(_ZN41_INTERNAL_8db8bd44_4_k_cu_afe434f5_2020336thrust24THRUST_300001_SM_1000_NS12placeholders2_9E - _ZN41_INTERNAL_8db8bd44_4_k_cu_afe434f5_2020336thrust24THRUST_300001_SM_1000_NS8cuda_cub10par_nosyncE)
_ZN41_INTERNAL_8db8bd44_4_k_cu_afe434f5_2020336thrust24THRUST_300001_SM_1000_NS8cuda_cub10par_nosyncE:
	.zero		1
	.type		_ZN41_INTERNAL_8db8bd44_4_k_cu_afe434f5_2020336thrust24THRUST_300001_SM_1000_NS12placeholders2_9E,@object
	.size		_ZN41_INTERNAL_8db8bd44_4_k_cu_afe434f5_2020336thrust24THRUST_300001_SM_1000_NS12placeholders2_9E,(_ZN41_INTERNAL_8db8bd44_4_k_cu_afe434f5_2020334cuda3std3__443_GLOBAL__N__8db8bd44_4_k_cu_afe434f5_2020336ignoreE - _ZN41_INTERNAL_8db8bd44_4_k_cu_afe434f5_2020336thrust24THRUST_300001_SM_1000_NS12placeholders2_9E)
_ZN41_INTERNAL_8db8bd44_4_k_cu_afe434f5_2020336thrust24THRUST_300001_SM_1000_NS12placeholders2_9E:
	.zero		1
	.type		_ZN41_INTERNAL_8db8bd44_4_k_cu_afe434f5_2020334cuda3std3__443_GLOBAL__N__8db8bd44_4_k_cu_afe434f5_2020336ignoreE,@object
	.size		_ZN41_INTERNAL_8db8bd44_4_k_cu_afe434f5_2020334cuda3std3__443_GLOBAL__N__8db8bd44_4_k_cu_afe434f5_2020336ignoreE,(_ZN41_INTERNAL_8db8bd44_4_k_cu_afe434f5_2020334cuda3std6ranges3__45__cpo4dataE - _ZN41_INTERNAL_8db8bd44_4_k_cu_afe434f5_2020334cuda3std3__443_GLOBAL__N__8db8bd44_4_k_cu_afe434f5_2020336ignoreE)
_ZN41_INTERNAL_8db8bd44_4_k_cu_afe434f5_2020334cuda3std3__443_GLOBAL__N__8db8bd44_4_k_cu_afe434f5_2020336ignoreE:
	.zero		1
	.type		_ZN41_INTERNAL_8db8bd44_4_k_cu_afe434f5_2020334cuda3std6ranges3__45__cpo4dataE,@object
	.size		_ZN41_INTERNAL_8db8bd44_4_k_cu_afe434f5_2020334cuda3std6ranges3__45__cpo4dataE,(_ZN41_INTERNAL_8db8bd44_4_k_cu_afe434f5_2020336thrust24THRUST_300001_SM_1000_NS12placeholders2_1E - _ZN41_INTERNAL_8db8bd44_4_k_cu_afe434f5_2020334cuda3std6ranges3__45__cpo4dataE)
_ZN41_INTERNAL_8db8bd44_4_k_cu_afe434f5_2020334cuda3std6ranges3__45__cpo4dataE:
	.zero		1
	.type		_ZN41_INTERNAL_8db8bd44_4_k_cu_afe434f5_2020336thrust24THRUST_300001_SM_1000_NS12placeholders2_1E,@object
	.size		_ZN41_INTERNAL_8db8bd44_4_k_cu_afe434f5_2020336thrust24THRUST_300001_SM_1000_NS12placeholders2_1E,(_ZN41_INTERNAL_8db8bd44_4_k_cu_afe434f5_2020334cuda3std3__45__cpo5beginE - _ZN41_INTERNAL_8db8bd44_4_k_cu_afe434f5_2020336thrust24THRUST_300001_SM_1000_NS12placeholders2_1E)
_ZN41_INTERNAL_8db8bd44_4_k_cu_afe434f5_2020336thrust24THRUST_300001_SM_1000_NS12placeholders2_1E:
	.zero		1
	.type		_ZN41_INTERNAL_8db8bd44_4_k_cu_afe434f5_2020334cuda3std3__45__cpo5beginE,@object
	.size		_ZN41_INTERNAL_8db8bd44_4_k_cu_afe434f5_2020334cuda3std3__45__cpo5beginE,(_ZN41_INTERNAL_8db8bd44_4_k_cu_afe434f5_2020334cuda3std6ranges3__45__cpo5beginE - _ZN41_INTERNAL_8db8bd44_4_k_cu_afe434f5_2020334cuda3std3__45__cpo5beginE)
_ZN41_INTERNAL_8db8bd44_4_k_cu_afe434f5_2020334cuda3std3__45__cpo5beginE:
	.zero		1
	.type		_ZN41_INTERNAL_8db8bd44_4_k_cu_afe434f5_2020334cuda3std6ranges3__45__cpo5beginE,@object
	.size		_ZN41_INTERNAL_8db8bd44_4_k_cu_afe434f5_2020334cuda3std6ranges3__45__cpo5beginE,(_ZN41_INTERNAL_8db8bd44_4_k_cu_afe434f5_2020336thrust24THRUST_300001_SM_1000_NS12placeholders2_5E - _ZN41_INTERNAL_8db8bd44_4_k_cu_afe434f5_2020334cuda3std6ranges3__45__cpo5beginE)
_ZN41_INTERNAL_8db8bd44_4_k_cu_afe434f5_2020334cuda3std6ranges3__45__cpo5beginE:
	.zero		1
	.type		_ZN41_INTERNAL_8db8bd44_4_k_cu_afe434f5_2020336thrust24THRUST_300001_SM_1000_NS12placeholders2_5E,@object
	.size		_ZN41_INTERNAL_8db8bd44_4_k_cu_afe434f5_2020336thrust24THRUST_300001_SM_1000_NS12placeholders2_5E,(_ZN41_INTERNAL_8db8bd44_4_k_cu_afe434f5_2020334cuda3std3__45__cpo6rbeginE - _ZN41_INTERNAL_8db8bd44_4_k_cu_afe434f5_2020336thrust24THRUST_300001_SM_1000_NS12placeholders2_5E)
_ZN41_INTERNAL_8db8bd44_4_k_cu_afe434f5_2020336thrust24THRUST_300001_SM_1000_NS12placeholders2_5E:
	.zero		1
	.type		_ZN41_INTERNAL_8db8bd44_4_k_cu_afe434f5_2020334cuda3std3__45__cpo6rbeginE,@object
	.size		_ZN41_INTERNAL_8db8bd44_4_k_cu_afe434f5_2020334cuda3std3__45__cpo6rbeginE,(_ZN41_INTERNAL_8db8bd44_4_k_cu_afe434f5_2020334cuda3std6ranges3__45__cpo7advanceE - _ZN41_INTERNAL_8db8bd44_4_k_cu_afe434f5_2020334cuda3std3__45__cpo6rbeginE)
_ZN41_INTERNAL_8db8bd44_4_k_cu_afe434f5_2020334cuda3std3__45__cpo6rbeginE:
	.zero		1
	.type		_ZN41_INTERNAL_8db8bd44_4_k_cu_afe434f5_2020334cuda3std6ranges3__45__cpo7advanceE,@object
	.size		_ZN41_INTERNAL_8db8bd44_4_k_cu_afe434f5_2020334cuda3std6ranges3__45__cpo7advanceE,(_ZN41_INTERNAL_8db8bd44_4_k_cu_afe434f5_2020334cuda3std3__47nulloptE - _ZN41_INTERNAL_8db8bd44_4_k_cu_afe434f5_2020334cuda3std6ranges3__45__cpo7advanceE)
_ZN41_INTERNAL_8db8bd44_4_k_cu_afe434f5_2020334cuda3std6ranges3__45__cpo7advanceE:
	.zero		1
	.type		_ZN41_INTERNAL_8db8bd44_4_k_cu_afe434f5_2020334cuda3std3__47nulloptE,@object
	.size		_ZN41_INTERNAL_8db8bd44_4_k_cu_afe434f5_2020334cuda3std3__47nulloptE,(_ZN41_INTERNAL_8db8bd44_4_k_cu_afe434f5_2020334cuda3std6ranges3__45__cpo8distanceE - _ZN41_INTERNAL_8db8bd44_4_k_cu_afe434f5_2020334cuda3std3__47nulloptE)
_ZN41_INTERNAL_8db8bd44_4_k_cu_afe434f5_2020334cuda3std3__47nulloptE:
	.zero		1
	.type		_ZN41_INTERNAL_8db8bd44_4_k_cu_afe434f5_2020334cuda3std6ranges3__45__cpo8distanceE,@object
	.size		_ZN41_INTERNAL_8db8bd44_4_k_cu_afe434f5_2020334cuda3std6ranges3__45__cpo8distanceE,(_ZN41_INTERNAL_8db8bd44_4_k_cu_afe434f5_2020336thrust24THRUST_300001_SM_1000_NS12placeholders3_10E - _ZN41_INTERNAL_8db8bd44_4_k_cu_afe434f5_2020334cuda3std6ranges3__45__cpo8distanceE)
_ZN41_INTERNAL_8db8bd44_4_k_cu_afe434f5_2020334cuda3std6ranges3__45__cpo8distanceE:
	.zero		1
	.type		_ZN41_INTERNAL_8db8bd44_4_k_cu_afe434f5_2020336thrust24THRUST_300001_SM_1000_NS12placeholders3_10E,@object
	.size		_ZN41_INTERNAL_8db8bd44_4_k_cu_afe434f5_2020336thrust24THRUST_300001_SM_1000_NS12placeholders3_10E,(_ZN41_INTERNAL_8db8bd44_4_k_cu_afe434f5_2020334cuda3std3__419piecewise_constructE - _ZN41_INTERNAL_8db8bd44_4_k_cu_afe434f5_2020336thrust24THRUST_300001_SM_1000_NS12placeholders3_10E)
_ZN41_INTERNAL_8db8bd44_4_k_cu_afe434f5_2020336thrust24THRUST_300001_SM_1000_NS12placeholders3_10E:
	.zero		1
	.type		_ZN41_INTERNAL_8db8bd44_4_k_cu_afe434f5_2020334cuda3std3__419piecewise_constructE,@object
	.size		_ZN41_INTERNAL_8db8bd44_4_k_cu_afe434f5_2020334cuda3std3__419piecewise_constructE,(_ZN41_INTERNAL_8db8bd44_4_k_cu_afe434f5_2020334cuda3std6ranges3__45__cpo5cdataE - _ZN41_INTERNAL_8db8bd44_4_k_cu_afe434f5_2020334cuda3std3__419piecewise_constructE)
_ZN41_INTERNAL_8db8bd44_4_k_cu_afe434f5_2020334cuda3std3__419piecewise_constructE:
	.zero		1
	.type		_ZN41_INTERNAL_8db8bd44_4_k_cu_afe434f5_2020334cuda3std6ranges3__45__cpo5cdataE,@object
	.size		_ZN41_INTERNAL_8db8bd44_4_k_cu_afe434f5_2020334cuda3std6ranges3__45__cpo5cdataE,(_ZN41_INTERNAL_8db8bd44_4_k_cu_afe434f5_2020336thrust24THRUST_300001_SM_1000_NS12placeholders2_2E - _ZN41_INTERNAL_8db8bd44_4_k_cu_afe434f5_2020334cuda3std6ranges3__45__cpo5cdataE)
_ZN41_INTERNAL_8db8bd44_4_k_cu_afe434f5_2020334cuda3std6ranges3__45__cpo5cdataE:
	.zero		1
	.type		_ZN41_INTERNAL_8db8bd44_4_k_cu_afe434f5_2020336thrust24THRUST_300001_SM_1000_NS12placeholders2_2E,@object
	.size		_ZN41_INTERNAL_8db8bd44_4_k_cu_afe434f5_2020336thrust24THRUST_300001_SM_1000_NS12placeholders2_2E,(_ZN41_INTERNAL_8db8bd44_4_k_cu_afe434f5_2020334cuda3std3__45__cpo3endE - _ZN41_INTERNAL_8db8bd44_4_k_cu_afe434f5_2020336thrust24THRUST_300001_SM_1000_NS12placeholders2_2E)
_ZN41_INTERNAL_8db8bd44_4_k_cu_afe434f5_2020336thrust24THRUST_300001_SM_1000_NS12placeholders2_2E:
	.zero		1
	.type		_ZN41_INTERNAL_8db8bd44_4_k_cu_afe434f5_2020334cuda3std3__45__cpo3endE,@object
	.size		_ZN41_INTERNAL_8db8bd44_4_k_cu_afe434f5_2020334cuda3std3__45__cpo3endE,(_ZN41_INTERNAL_8db8bd44_4_k_cu_afe434f5_2020334cuda3std6ranges3__45__cpo3endE - _ZN41_INTERNAL_8db8bd44_4_k_cu_afe434f5_2020334cuda3std3__45__cpo3endE)
_ZN41_INTERNAL_8db8bd44_4_k_cu_afe434f5_2020334cuda3std3__45__cpo3endE:
	.zero		1
	.type		_ZN41_INTERNAL_8db8bd44_4_k_cu_afe434f5_2020334cuda3std6ranges3__45__cpo3endE,@object
	.size		_ZN41_INTERNAL_8db8bd44_4_k_cu_afe434f5_2020334cuda3std6ranges3__45__cpo3endE,(_ZN41_INTERNAL_8db8bd44_4_k_cu_afe434f5_2020336thrust24THRUST_300001_SM_1000_NS12placeholders2_6E - _ZN41_INTERNAL_8db8bd44_4_k_cu_afe434f5_2020334cuda3std6ranges3__45__cpo3endE)
_ZN41_INTERNAL_8db8bd44_4_k_cu_afe434f5_2020334cuda3std6ranges3__45__cpo3endE:
	.zero		1
	.type		_ZN41_INTERNAL_8db8bd44_4_k_cu_afe434f5_2020336thrust24THRUST_300001_SM_1000_NS12placeholders2_6E,@object
	.size		_ZN41_INTERNAL_8db8bd44_4_k_cu_afe434f5_2020336thrust24THRUST_300001_SM_1000_NS12placeholders2_6E,(_ZN41_INTERNAL_8db8bd44_4_k_cu_afe434f5_2020334cuda3std3__45__cpo4rendE - _ZN41_INTERNAL_8db8bd44_4_k_cu_afe434f5_2020336thrust24THRUST_300001_SM_1000_NS12placeholders2_6E)
_ZN41_INTERNAL_8db8bd44_4_k_cu_afe434f5_2020336thrust24THRUST_300001_SM_1000_NS12placeholders2_6E:
	.zero		1
	.type		_ZN41_INTERNAL_8db8bd44_4_k_cu_afe434f5_2020334cuda3std3__45__cpo4rendE,@object
	.size		_ZN41_INTERNAL_8db8bd44_4_k_cu_afe434f5_2020334cuda3std3__45__cpo4rendE,(_ZN41_INTERNAL_8db8bd44_4_k_cu_afe434f5_2020334cuda3std6ranges3__45__cpo9iter_swapE - _ZN41_INTERNAL_8db8bd44_4_k_cu_afe434f5_2020334cuda3std3__45__cpo4rendE)
_ZN41_INTERNAL_8db8bd44_4_k_cu_afe434f5_2020334cuda3std3__45__cpo4rendE:
	.zero		1
	.type		_ZN41_INTERNAL_8db8bd44_4_k_cu_afe434f5_2020334cuda3std6ranges3__45__cpo9iter_swapE,@object
	.size		_ZN41_INTERNAL_8db8bd44_4_k_cu_afe434f5_2020334cuda3std6ranges3__45__cpo9iter_swapE,(_ZN41_INTERNAL_8db8bd44_4_k_cu_afe434f5_2020334cuda3std3__48unexpectE - _ZN41_INTERNAL_8db8bd44_4_k_cu_afe434f5_2020334cuda3std6ranges3__45__cpo9iter_swapE)
_ZN41_INTERNAL_8db8bd44_4_k_cu_afe434f5_2020334cuda3std6ranges3__45__cpo9iter_swapE:
	.zero		1
	.type		_ZN41_INTERNAL_8db8bd44_4_k_cu_afe434f5_2020334cuda3std3__48unexpectE,@object
	.size		_ZN41_INTERNAL_8db8bd44_4_k_cu_afe434f5_2020334cuda3std3__48unexpectE,(_ZN41_INTERNAL_8db8bd44_4_k_cu_afe434f5_2020336thrust24THRUST_300001_SM_1000_NS8cuda_cub3parE - _ZN41_INTERNAL_8db8bd44_4_k_cu_afe434f5_2020334cuda3std3__48unexpectE)
_ZN41_INTERNAL_8db8bd44_4_k_cu_afe434f5_2020334cuda3std3__48unexpectE:
	.zero		1
	.type		_ZN41_INTERNAL_8db8bd44_4_k_cu_afe434f5_2020336thrust24THRUST_300001_SM_1000_NS8cuda_cub3parE,@object
	.size		_ZN41_INTERNAL_8db8bd44_4_k_cu_afe434f5_2020336thrust24THRUST_300001_SM_1000_NS8cuda_cub3parE,(_ZN41_INTERNAL_8db8bd44_4_k_cu_afe434f5_2020336thrust24THRUST_300001_SM_1000_NS12placeholders2_4E - _ZN41_INTERNAL_8db8bd44_4_k_cu_afe434f5_2020336thrust24THRUST_300001_SM_1000_NS8cuda_cub3parE)
_ZN41_INTERNAL_8db8bd44_4_k_cu_afe434f5_2020336thrust24THRUST_300001_SM_1000_NS8cuda_cub3parE:
	.zero		1
	.type		_ZN41_INTERNAL_8db8bd44_4_k_cu_afe434f5_2020336thrust24THRUST_300001_SM_1000_NS12placeholders2_4E,@object
	.size		_ZN41_INTERNAL_8db8bd44_4_k_cu_afe434f5_2020336thrust24THRUST_300001_SM_1000_NS12placeholders2_4E,(_ZN41_INTERNAL_8db8bd44_4_k_cu_afe434f5_2020334cuda3std3__45__cpo4cendE - _ZN41_INTERNAL_8db8bd44_4_k_cu_afe434f5_2020336thrust24THRUST_300001_SM_1000_NS12placeholders2_4E)
_ZN41_INTERNAL_8db8bd44_4_k_cu_afe434f5_2020336thrust24THRUST_300001_SM_1000_NS12placeholders2_4E:
	.zero		1
	.type		_ZN41_INTERNAL_8db8bd44_4_k_cu_afe434f5_2020334cuda3std3__45__cpo4cendE,@object
	.size		_ZN41_INTERNAL_8db8bd44_4_k_cu_afe434f5_2020334cuda3std3__45__cpo4cendE,(_ZN41_INTERNAL_8db8bd44_4_k_cu_afe434f5_2020334cuda3std6ranges3__45__cpo4cendE - _ZN41_INTERNAL_8db8bd44_4_k_cu_afe434f5_2020334cuda3std3__45__cpo4cendE)
_ZN41_INTERNAL_8db8bd44_4_k_cu_afe434f5_2020334cuda3std3__45__cpo4cendE:
	.zero		1
	.type		_ZN41_INTERNAL_8db8bd44_4_k_cu_afe434f5_2020334cuda3std6ranges3__45__cpo4cendE,@object
	.size		_ZN41_INTERNAL_8db8bd44_4_k_cu_afe434f5_2020334cuda3std6ranges3__45__cpo4cendE,(_ZN41_INTERNAL_8db8bd44_4_k_cu_afe434f5_2020334cuda3std3__420unreachable_sentinelE - _ZN41_INTERNAL_8db8bd44_4_k_cu_afe434f5_2020334cuda3std6ranges3__45__cpo4cendE)
_ZN41_INTERNAL_8db8bd44_4_k_cu_afe434f5_2020334cuda3std6ranges3__45__cpo4cendE:
	.zero		1
	.type		_ZN41_INTERNAL_8db8bd44_4_k_cu_afe434f5_2020334cuda3std3__420unreachable_sentinelE,@object
	.size		_ZN41_INTERNAL_8db8bd44_4_k_cu_afe434f5_2020334cuda3std3__420unreachable_sentinelE,(_ZN41_INTERNAL_8db8bd44_4_k_cu_afe434f5_2020334cuda3std6ranges3__45__cpo5ssizeE - _ZN41_INTERNAL_8db8bd44_4_k_cu_afe434f5_2020334cuda3std3__420unreachable_sentinelE)
_ZN41_INTERNAL_8db8bd44_4_k_cu_afe434f5_2020334cuda3std3__420unreachable_sentinelE:
	.zero		1
	.type		_ZN41_INTERNAL_8db8bd44_4_k_cu_afe434f5_2020334cuda3std6ranges3__45__cpo5ssizeE,@object
	.size		_ZN41_INTERNAL_8db8bd44_4_k_cu_afe434f5_2020334cuda3std6ranges3__45__cpo5ssizeE,(_ZN41_INTERNAL_8db8bd44_4_k_cu_afe434f5_2020336thrust24THRUST_300001_SM_1000_NS12placeholders2_8E - _ZN41_INTERNAL_8db8bd44_4_k_cu_afe434f5_2020334cuda3std6ranges3__45__cpo5ssizeE)
_ZN41_INTERNAL_8db8bd44_4_k_cu_afe434f5_2020334cuda3std6ranges3__45__cpo5ssizeE:
	.zero		1
	.type		_ZN41_INTERNAL_8db8bd44_4_k_cu_afe434f5_2020336thrust24THRUST_300001_SM_1000_NS12placeholders2_8E,@object
	.size		_ZN41_INTERNAL_8db8bd44_4_k_cu_afe434f5_2020336thrust24THRUST_300001_SM_1000_NS12placeholders2_8E,(_ZN41_INTERNAL_8db8bd44_4_k_cu_afe434f5_2020334cuda3std3__45__cpo5crendE - _ZN41_INTERNAL_8db8bd44_4_k_cu_afe434f5_2020336thrust24THRUST_300001_SM_1000_NS12placeholders2_8E)
_ZN41_INTERNAL_8db8bd44_4_k_cu_afe434f5_2020336thrust24THRUST_300001_SM_1000_NS12placeholders2_8E:
	.zero		1
	.type		_ZN41_INTERNAL_8db8bd44_4_k_cu_afe434f5_2020334cuda3std3__45__cpo5crendE,@object
	.size		_ZN41_INTERNAL_8db8bd44_4_k_cu_afe434f5_2020334cuda3std3__45__cpo5crendE,(_ZN41_INTERNAL_8db8bd44_4_k_cu_afe434f5_2020334cuda3std6ranges3__45__cpo4prevE - _ZN41_INTERNAL_8db8bd44_4_k_cu_afe434f5_2020334cuda3std3__45__cpo5crendE)
_ZN41_INTERNAL_8db8bd44_4_k_cu_afe434f5_2020334cuda3std3__45__cpo5crendE:
	.zero		1
	.type		_ZN41_INTERNAL_8db8bd44_4_k_cu_afe434f5_2020334cuda3std6ranges3__45__cpo4prevE,@object
	.size		_ZN41_INTERNAL_8db8bd44_4_k_cu_afe434f5_2020334cuda3std6ranges3__45__cpo4prevE,(_ZN41_INTERNAL_8db8bd44_4_k_cu_afe434f5_2020334cuda3std6ranges3__45__cpo9iter_moveE - _ZN41_INTERNAL_8db8bd44_4_k_cu_afe434f5_2020334cuda3std6ranges3__45__cpo4prevE)
_ZN41_INTERNAL_8db8bd44_4_k_cu_afe434f5_2020334cuda3std6ranges3__45__cpo4prevE:
	.zero		1
	.type		_ZN41_INTERNAL_8db8bd44_4_k_cu_afe434f5_2020334cuda3std6ranges3__45__cpo9iter_moveE,@object
	.size		_ZN41_INTERNAL_8db8bd44_4_k_cu_afe434f5_2020334cuda3std6ranges3__45__cpo9iter_moveE,(_ZN41_INTERNAL_8db8bd44_4_k_cu_afe434f5_2020336thrust24THRUST_300001_SM_1000_NS6system6detail10sequential3seqE - _ZN41_INTERNAL_8db8bd44_4_k_cu_afe434f5_2020334cuda3std6ranges3__45__cpo9iter_moveE)
_ZN41_INTERNAL_8db8bd44_4_k_cu_afe434f5_2020334cuda3std6ranges3__45__cpo9iter_moveE:
	.zero		1
	.type		_ZN41_INTERNAL_8db8bd44_4_k_cu_afe434f5_2020336thrust24THRUST_300001_SM_1000_NS6system6detail10sequential3seqE,@object
	.size		_ZN41_INTERNAL_8db8bd44_4_k_cu_afe434f5_2020336thrust24THRUST_300001_SM_1000_NS6system6detail10sequential3seqE,(.L_32 - _ZN41_INTERNAL_8db8bd44_4_k_cu_afe434f5_2020336thrust24THRUST_300001_SM_1000_NS6system6detail10sequential3seqE)
_ZN41_INTERNAL_8db8bd44_4_k_cu_afe434f5_2020336thrust24THRUST_300001_SM_1000_NS6system6detail10sequential3seqE:
	.zero		1
.L_32:


//--------------------- .nv.constant0._ZN3cub18CUB_300001_SM_10006detail11EmptyKernelIvEEvv --------------------------
	.section	.nv.constant0._ZN3cub18CUB_300001_SM_10006detail11EmptyKernelIvEEvv,"a",@progbits
	.sectionflags	@""
	.align	4
.nv.constant0._ZN3cub18CUB_300001_SM_10006detail11EmptyKernelIvEEvv:
	.zero		896


//--------------------- SYMBOLS --------------------------

	.type		.nv.reservedSmem.offset0,@object
	.size		.nv.reservedSmem.offset0,0x4
